	.headerflags	@"EF_CUDA_TEXMODE_UNIFIED EF_CUDA_64BIT_ADDRESS EF_CUDA_ACCELERATORS EF_CUDA_SM90 EF_CUDA_VIRTUAL_SM(EF_CUDA_SM90)"
	.elftype	@"ET_EXEC"


//--------------------- .nv.info                  --------------------------
	.section	.nv.info,"",@"SHT_CUDA_INFO"
	.align	4


	//----- nvinfo : EIATTR_REGCOUNT
	.align		4
        /*0000*/ 	.byte	0x04, 0x2f
        /*0002*/ 	.short	(.L_3 - .L_2)
	.align		4
.L_2:
        /*0004*/ 	.word	index@(triton_poi_fused__native_batch_norm_legit_no_training_convolution_sigmoid_28)
        /*0008*/ 	.word	0x00000012


	//----- nvinfo : EIATTR_MIN_STACK_SIZE
	.align		4
.L_3:
        /*000c*/ 	.byte	0x04, 0x12
        /*000e*/ 	.short	(.L_5 - .L_4)
	.align		4
.L_4:
        /*0010*/ 	.word	index@(triton_poi_fused__native_batch_norm_legit_no_training_convolution_sigmoid_28)
        /*0014*/ 	.word	0x00000000


	//----- nvinfo : EIATTR_FRAME_SIZE
	.align		4
.L_5:
        /*0018*/ 	.byte	0x04, 0x11
        /*001a*/ 	.short	(.L_7 - .L_6)
	.align		4
.L_6:
        /*001c*/ 	.word	index@(triton_poi_fused__native_batch_norm_legit_no_training_convolution_sigmoid_28)
        /*0020*/ 	.word	0x00000000


	//----- nvinfo : EIATTR_MIN_STACK_SIZE
	.align		4
.L_7:
        /*0024*/ 	.byte	0x04, 0x12
        /*0026*/ 	.short	(.L_9 - .L_8)
	.align		4
.L_8:
        /*0028*/ 	.word	index@(triton_poi_fused__native_batch_norm_legit_no_training_convolution_sigmoid_28)
        /*002c*/ 	.word	0x00000000
.L_9:


//--------------------- .nv.info.triton_poi_fused__native_batch_norm_legit_no_training_convolution_sigmoid_28 --------------------------
	.section	.nv.info.triton_poi_fused__native_batch_norm_legit_no_training_convolution_sigmoid_28,"",@"SHT_CUDA_INFO"
	.sectionflags	@""
	.align	4


	//----- nvinfo : EIATTR_CUDA_API_VERSION
	.align		4
        /*0000*/ 	.byte	0x04, 0x37
        /*0002*/ 	.short	(.L_11 - .L_10)
.L_10:
        /*0004*/ 	.word	0x0000007c


	//----- nvinfo : EIATTR_KPARAM_INFO
	.align		4
.L_11:
        /*0008*/ 	.byte	0x04, 0x17
        /*000a*/ 	.short	(.L_13 - .L_12)
.L_12:
        /*000c*/ 	.word	0x00000000
        /*0010*/ 	.short	0x0007
        /*0012*/ 	.short	0x0038
        /*0014*/ 	.byte	0x00, 0xf0, 0x11, 0x00


	//----- nvinfo : EIATTR_KPARAM_INFO
	.align		4
.L_13:
        /*0018*/ 	.byte	0x04, 0x17
        /*001a*/ 	.short	(.L_15 - .L_14)
.L_14:
        /*001c*/ 	.word	0x00000000
        /*0020*/ 	.short	0x0006
        /*0022*/ 	.short	0x0030
        /*0024*/ 	.byte	0x00, 0xf4, 0x21, 0x00


	//----- nvinfo : EIATTR_KPARAM_INFO
	.align		4
.L_15:
        /*0028*/ 	.byte	0x04, 0x17
        /*002a*/ 	.short	(.L_17 - .L_16)
.L_16:
        /*002c*/ 	.word	0x00000000
        /*0030*/ 	.short	0x0005
        /*0032*/ 	.short	0x0028
        /*0034*/ 	.byte	0x00, 0xf4, 0x21, 0x00


	//----- nvinfo : EIATTR_KPARAM_INFO
	.align		4
.L_17:
        /*0038*/ 	.byte	0x04, 0x17
        /*003a*/ 	.short	(.L_19 - .L_18)
.L_18:
        /*003c*/ 	.word	0x00000000
        /*0040*/ 	.short	0x0004
        /*0042*/ 	.short	0x0020
        /*0044*/ 	.byte	0x00, 0xf4, 0x21, 0x00


	//----- nvinfo : EIATTR_KPARAM_INFO
	.align		4
.L_19:
        /*0048*/ 	.byte	0x04, 0x17
        /*004a*/ 	.short	(.L_21 - .L_20)
.L_20:
        /*004c*/ 	.word	0x00000000
        /*0050*/ 	.short	0x0003
        /*0052*/ 	.short	0x0018
        /*0054*/ 	.byte	0x00, 0xf4, 0x21, 0x00


	//----- nvinfo : EIATTR_KPARAM_INFO
	.align		4
.L_21:
        /*0058*/ 	.byte	0x04, 0x17
        /*005a*/ 	.short	(.L_23 - .L_22)
.L_22:
        /*005c*/ 	.word	0x00000000
        /*0060*/ 	.short	0x0002
        /*0062*/ 	.short	0x0010
        /*0064*/ 	.byte	0x00, 0xf4, 0x21, 0x00


	//----- nvinfo : EIATTR_KPARAM_INFO
	.align		4
.L_23:
        /*0068*/ 	.byte	0x04, 0x17
        /*006a*/ 	.short	(.L_25 - .L_24)
.L_24:
        /*006c*/ 	.word	0x00000000
        /*0070*/ 	.short	0x0001
        /*0072*/ 	.short	0x0008
        /*0074*/ 	.byte	0x00, 0xf4, 0x21, 0x00


	//----- nvinfo : EIATTR_KPARAM_INFO
	.align		4
.L_25:
        /*0078*/ 	.byte	0x04, 0x17
        /*007a*/ 	.short	(.L_27 - .L_26)
.L_26:
        /*007c*/ 	.word	0x00000000
        /*0080*/ 	.short	0x0000
        /*0082*/ 	.short	0x0000
        /*0084*/ 	.byte	0x00, 0xf4, 0x21, 0x00


	//----- nvinfo : EIATTR_SPARSE_MMA_MASK
	.align		4
.L_27:
        /*0088*/ 	.byte	0x03, 0x50
        /*008a*/ 	.short	0x0000


	//----- nvinfo : EIATTR_MAXREG_COUNT
	.align		4
        /*008c*/ 	.byte	0x03, 0x1b
        /*008e*/ 	.short	0x00ff


	//----- nvinfo : EIATTR_EXIT_INSTR_OFFSETS
	.align		4
        /*0090*/ 	.byte	0x04, 0x1c
        /*0092*/ 	.short	(.L_29 - .L_28)


	//   ....[0]....
.L_28:
        /*0094*/ 	.word	0x00000330


	//   ....[1]....
        /*0098*/ 	.word	0x00000350


	//----- nvinfo : EIATTR_REQNTID
	.align		4
.L_29:
        /*009c*/ 	.byte	0x04, 0x10
        /*009e*/ 	.short	(.L_31 - .L_30)
.L_30:
        /*00a0*/ 	.word	0x00000080
        /*00a4*/ 	.word	0x00000001
        /*00a8*/ 	.word	0x00000001


	//----- nvinfo : EIATTR_CBANK_PARAM_SIZE
	.align		4
.L_31:
        /*00ac*/ 	.byte	0x03, 0x19
        /*00ae*/ 	.short	0x003c


	//----- nvinfo : EIATTR_PARAM_CBANK
	.align		4
        /*00b0*/ 	.byte	0x04, 0x0a
        /*00b2*/ 	.short	(.L_33 - .L_32)
	.align		4
.L_32:
        /*00b4*/ 	.word	index@(.nv.constant0.triton_poi_fused__native_batch_norm_legit_no_training_convolution_sigmoid_28)
        /*00b8*/ 	.short	0x0210
        /*00ba*/ 	.short	0x003c


	//----- nvinfo : EIATTR_SW_WAR
	.align		4
.L_33:
        /*00bc*/ 	.byte	0x04, 0x36
        /*00be*/ 	.short	(.L_35 - .L_34)
.L_34:
        /*00c0*/ 	.word	0x00000008
.L_35:


//--------------------- .nv.callgraph             --------------------------
	.section	.nv.callgraph,"",@"SHT_CUDA_CALLGRAPH"
	.align	4
	.sectionentsize	8
	.align		4
        /*0000*/ 	.word	0x00000000
	.align		4
        /*0004*/ 	.word	0xffffffff
	.align		4
        /*0008*/ 	.word	0x00000000
	.align		4
        /*000c*/ 	.word	0xfffffffe
	.align		4
        /*0010*/ 	.word	0x00000000
	.align		4
        /*0014*/ 	.word	0xfffffffd
	.align		4
        /*0018*/ 	.word	0x00000000
	.align		4
        /*001c*/ 	.word	0xfffffffc


//--------------------- .nv.constant4             --------------------------
	.section	.nv.constant4,"a",@progbits
	.align	8
	.align		8
.nv.constant4:
        /*0000*/ 	.dword	_$_str
	.align		8
        /*0008*/ 	.dword	_$_str_$_2


//--------------------- .text.triton_poi_fused__native_batch_norm_legit_no_training_convolution_sigmoid_28 --------------------------
	.section	.text.triton_poi_fused__native_batch_norm_legit_no_training_convolution_sigmoid_28,"ax",@progbits
	.align	128
        .global         triton_poi_fused__native_batch_norm_legit_no_training_convolution_sigmoid_28
        .type           triton_poi_fused__native_batch_norm_legit_no_training_convolution_sigmoid_28,@function
        .size           triton_poi_fused__native_batch_norm_legit_no_training_convolution_sigmoid_28,(.L_x_1 - triton_poi_fused__native_batch_norm_legit_no_training_convolution_sigmoid_28)
        .other          triton_poi_fused__native_batch_norm_legit_no_training_convolution_sigmoid_28,@"STO_CUDA_ENTRY STV_DEFAULT"
triton_poi_fused__native_batch_norm_legit_no_training_convolution_sigmoid_28:
.text.triton_poi_fused__native_batch_norm_legit_no_training_convolution_sigmoid_28:
[----:B------:R-:W0:Y:S08]  /*0000*/  LDC R1, c[0x0][0x28] ;  /* 0x00000a00ff017b82 */ /* 0x000e300000000800 */
[----:B------:R-:W1:Y:S01]  /*0010*/  LDC.64 R2, c[0x0][0x228] ;  /* 0x00008a00ff027b82 */ /* 0x000e620000000a00 */
[----:B------:R-:W-:Y:S01]  /*0020*/  ULDC.64 UR4, c[0x0][0x208] ;  /* 0x0000820000047ab9 */ /* 0x000fe20000000a00 */
[----:B------:R-:W2:Y:S01]  /*0030*/  S2R R0, SR_TID.X ;  /* 0x0000000000007919 */ /* 0x000ea20000002100 */
[----:B------:R-:W3:Y:S05]  /*0040*/  S2R R9, SR_CTAID.X ;  /* 0x0000000000097919 */ /* 0x000eea0000002500 */
[----:B------:R-:W4:Y:S01]  /*0050*/  LDC.64 R12, c[0x0][0x210] ;  /* 0x00008400ff0c7b82 */ /* 0x000f220000000a00 */
[----:B-1----:R4:W5:Y:S07]  /*0060*/  LDG.E R15, desc[UR4][R2.64] ;  /* 0x00000004020f7981 */ /* 0x00296e000c1e1900 */
[----:B------:R-:W1:Y:S01]  /*0070*/  LDC.64 R4, c[0x0][0x218] ;  /* 0x00008600ff047b82 */ /* 0x000e620000000a00 */
[----:B------:R-:W-:-:S07]  /*0080*/  HFMA2.MMA R14, -RZ, RZ, 0, 0 ;  /* 0x00000000ff0e7435 */ /* 0x000fce00000001ff */
[----:B------:R-:W1:Y:S01]  /*0090*/  LDC.64 R6, c[0x0][0x220] ;  /* 0x00008800ff067b82 */ /* 0x000e620000000a00 */
[----:B--2---:R-:W-:-:S04]  /*00a0*/  LOP3.LUT R0, R0, 0x7f, RZ, 0xc0, !PT ;  /* 0x0000007f00007812 */ /* 0x004fc800078ec0ff */
[----:B---3--:R-:W-:-:S03]  /*00b0*/  LEA R0, R9, R0, 0x7 ;  /* 0x0000000009007211 */ /* 0x008fc600078e38ff */
[----:B------:R-:W2:Y:S01]  /*00c0*/  LDC.64 R8, c[0x0][0x230] ;  /* 0x00008c00ff087b82 */ /* 0x000ea20000000a00 */
[C---:B------:R-:W-:Y:S01]  /*00d0*/  ISETP.GE.AND P0, PT, R0.reuse, 0x100, PT ;  /* 0x000001000000780c */ /* 0x040fe20003f06270 */
[----:B----4-:R-:W-:-:S06]  /*00e0*/  IMAD.WIDE R2, R0, 0x4, R12 ;  /* 0x0000000400027825 */ /* 0x010fcc00078e020c */
[----:B------:R-:W3:Y:S01]  /*00f0*/  LDC.64 R10, c[0x0][0x238] ;  /* 0x00008e00ff0a7b82 */ /* 0x000ee20000000a00 */
[----:B-1----:R-:W4:Y:S05]  /*0100*/  LDG.E R5, desc[UR4][R4.64] ;  /* 0x0000000404057981 */ /* 0x002f2a000c1e1900 */
[----:B------:R-:W4:Y:S04]  /*0110*/  @!P0 LDG.E R14, desc[UR4][R2.64] ;  /* 0x00000004020e8981 */ /* 0x000f28000c1e1900 */
[----:B0-----:R0:W4:Y:S04]  /*0120*/  LDG.E R6, desc[UR4][R6.64] ;  /* 0x0000000406067981 */ /* 0x001128000c1e1900 */
[----:B--2---:R4:W2:Y:S04]  /*0130*/  LDG.E R8, desc[UR4][R8.64] ;  /* 0x0000000408087981 */ /* 0x0048a8000c1e1900 */
[----:B---3--:R-:W2:Y:S01]  /*0140*/  LDG.E R11, desc[UR4][R10.64] ;  /* 0x000000040a0b7981 */ /* 0x008ea2000c1e1900 */
[----:B------:R-:W-:Y:S01]  /*0150*/  MOV R13, 0x3e800000 ;  /* 0x3e800000000d7802 */ /* 0x000fe20000000f00 */
[----:B-----5:R-:W-:-:S04]  /*0160*/  FADD R15, R15, 9.9999997473787516356e-06 ;  /* 0x3727c5ac0f0f7421 */ /* 0x020fc80000000000 */
[----:B------:R-:W1:Y:S02]  /*0170*/  MUFU.SQRT R12, R15 ;  /* 0x0000000f000c7308 */ /* 0x000e640000002000 */
[C---:B-1----:R-:W-:Y:S02]  /*0180*/  FSETP.GT.AND P1, PT, R12.reuse, 8.50705917302346158658e+37, PT ;  /* 0x7e8000000c00780b */ /* 0x042fe40003f24000 */
[----:B------:R-:W-:Y:S02]  /*0190*/  FSETP.GEU.AND P2, PT, R12, 1.175494350822287508e-38, PT ;  /* 0x008000000c00780b */ /* 0x000fe40003f4e000 */
[----:B0-----:R-:W-:Y:S01]  /*01a0*/  FSEL R7, R13, 1, P1 ;  /* 0x3f8000000d077808 */ /* 0x001fe20000800000 */
[----:B----4-:R-:W-:-:S08]  /*01b0*/  FADD R9, R5, R14 ;  /* 0x0000000e05097221 */ /* 0x010fd00000000000 */
[----:B------:R-:W-:Y:S02]  /*01c0*/  @P1 FMUL R12, R12, 0.25 ;  /* 0x3e8000000c0c1820 */ /* 0x000fe40000400000 */
[----:B------:R-:W-:Y:S01]  /*01d0*/  @!P2 FMUL R7, R7, 16777216 ;  /* 0x4b8000000707a820 */ /* 0x000fe20000400000 */
[----:B------:R-:W-:Y:S01]  /*01e0*/  FADD R6, -R6, R9 ;  /* 0x0000000906067221 */ /* 0x000fe20000000100 */
[----:B------:R-:W-:Y:S01]  /*01f0*/  @!P2 FMUL R12, R12, 16777216 ;  /* 0x4b8000000c0ca820 */ /* 0x000fe20000400000 */
[----:B------:R0:W-:Y:S05]  /*0200*/  @!P0 STG.E desc[UR4][R2.64], R9 ;  /* 0x0000000902008986 */ /* 0x0001ea000c101904 */
[----:B------:R-:W1:Y:S02]  /*0210*/  MUFU.RCP R12, R12 ;  /* 0x0000000c000c7308 */ /* 0x000e640000001000 */
[----:B-1----:R-:W-:-:S04]  /*0220*/  FMUL R7, R12, R7 ;  /* 0x000000070c077220 */ /* 0x002fc80000400000 */
[----:B------:R-:W-:-:S04]  /*0230*/  FMUL R6, R6, R7 ;  /* 0x0000000706067220 */ /* 0x000fc80000400000 */
[----:B--2---:R-:W-:-:S04]  /*0240*/  FFMA R6, R8, R6, R11 ;  /* 0x0000000608067223 */ /* 0x004fc8000000000b */
[----:B------:R-:W-:-:S04]  /*0250*/  FADD R6, RZ, -R6 ;  /* 0x80000006ff067221 */ /* 0x000fc80000000000 */
[----:B------:R-:W-:-:S05]  /*0260*/  FMUL R6, R6, 1.4426950216293334961 ;  /* 0x3fb8aa3b06067820 */ /* 0x000fca0000400000 */
[----:B------:R-:W-:-:S13]  /*0270*/  FSETP.GEU.AND P1, PT, R6, -126, PT ;  /* 0xc2fc00000600780b */ /* 0x000fda0003f2e000 */
[----:B------:R-:W-:-:S04]  /*0280*/  @!P1 FMUL R6, R6, 0.5 ;  /* 0x3f00000006069820 */ /* 0x000fc80000400000 */
[----:B------:R-:W1:Y:S02]  /*0290*/  MUFU.EX2 R4, R6 ;  /* 0x0000000600047308 */ /* 0x000e640000000800 */
[----:B-1----:R-:W-:-:S04]  /*02a0*/  @!P1 FMUL R4, R4, R4 ;  /* 0x0000000404049220 */ /* 0x002fc80000400000 */
[----:B------:R-:W-:Y:S02]  /*02b0*/  FADD R7, R4, 1 ;  /* 0x3f80000004077421 */ /* 0x000fe40000000000 */
[----:B------:R-:W1:Y:S03]  /*02c0*/  LDC.64 R4, c[0x0][0x240] ;  /* 0x00009000ff047b82 */ /* 0x000e660000000a00 */
[----:B------:R-:W-:-:S04]  /*02d0*/  FSETP.GT.AND P1, PT, R7, 8.50705917302346158658e+37, PT ;  /* 0x7e8000000700780b */ /* 0x000fc80003f24000 */
[----:B------:R-:W-:-:S09]  /*02e0*/  FSEL R8, R13, 1, P1 ;  /* 0x3f8000000d087808 */ /* 0x000fd20000800000 */
[----:B------:R-:W-:-:S06]  /*02f0*/  @P1 FMUL R7, R7, 0.25 ;  /* 0x3e80000007071820 */ /* 0x000fcc0000400000 */
[----:B------:R-:W2:Y:S01]  /*0300*/  MUFU.RCP R7, R7 ;  /* 0x0000000700077308 */ /* 0x000ea20000001000 */
[----:B-1----:R-:W-:-:S04]  /*0310*/  IMAD.WIDE R4, R0, 0x4, R4 ;  /* 0x0000000400047825 */ /* 0x002fc800078e0204 */
[----:B--2---:R-:W-:Y:S01]  /*0320*/  FMUL R11, R7, R8 ;  /* 0x00000008070b7220 */ /* 0x004fe20000400000 */
[----:B0-----:R-:W-:Y:S06]  /*0330*/  @P0 EXIT ;  /* 0x000000000000094d */ /* 0x001fec0003800000 */
[----:B------:R-:W-:Y:S01]  /*0340*/  STG.E desc[UR4][R4.64], R11 ;  /* 0x0000000b04007986 */ /* 0x000fe2000c101904 */
[----:B------:R-:W-:Y:S05]  /*0350*/  EXIT ;  /* 0x000000000000794d */ /* 0x000fea0003800000 */
.L_x_0:
[----:B------:R-:W-:-:S00]  /*0360*/  BRA `(.L_x_0) ;  /* 0xfffffffc00fc7947 */ /* 0x000fc0000383ffff */
[----:B------:R-:W-:-:S00]  /*0370*/  NOP ;  /* 0x0000000000007918 */ /* 0x000fc00000000000 */
        /* <DEDUP_REMOVED lines=8> */
.L_x_1:


//--------------------- .nv.global.init           --------------------------
	.section	.nv.global.init,"aw",@progbits
.nv.global.init:
	.type		_$_str,@object
	.size		_$_str,(_$_str_$_2 - _$_str)
_$_str:
        /*0000*/ 	.byte	0x5f, 0x5f, 0x43, 0x55, 0x44, 0x41, 0x5f, 0x46, 0x54, 0x5a, 0x00
	.type		_$_str_$_2,@object
	.size		_$_str_$_2,(.L_1 - _$_str_$_2)
_$_str_$_2:
        /*000b*/ 	.byte	0x5f, 0x5f, 0x43, 0x55, 0x44, 0x41, 0x5f, 0x50, 0x52, 0x45, 0x43, 0x5f, 0x53, 0x51, 0x52, 0x54
        /*001b*/ 	.byte	0x00
.L_1:


//--------------------- .nv.constant0.triton_poi_fused__native_batch_norm_legit_no_training_convolution_sigmoid_28 --------------------------
	.section	.nv.constant0.triton_poi_fused__native_batch_norm_legit_no_training_convolution_sigmoid_28,"a",@progbits
	.sectionflags	@""
	.align	4
.nv.constant0.triton_poi_fused__native_batch_norm_legit_no_training_convolution_sigmoid_28:
	.zero		588
